	.headerflags	@"EF_CUDA_TEXMODE_UNIFIED EF_CUDA_64BIT_ADDRESS EF_CUDA_ACCELERATORS EF_CUDA_SM90 EF_CUDA_VIRTUAL_SM(EF_CUDA_SM90)"
	.elftype	@"ET_EXEC"


//--------------------- .nv.info                  --------------------------
	.section	.nv.info,"",@"SHT_CUDA_INFO"
	.align	4


	//----- nvinfo : EIATTR_REGCOUNT
	.align		4
        /*0000*/ 	.byte	0x04, 0x2f
        /*0002*/ 	.short	(.L_3 - .L_2)
	.align		4
.L_2:
        /*0004*/ 	.word	index@(triton_poi_fused__native_batch_norm_legit_no_training_relu_3)
        /*0008*/ 	.word	0x00000020


	//----- nvinfo : EIATTR_MIN_STACK_SIZE
	.align		4
.L_3:
        /*000c*/ 	.byte	0x04, 0x12
        /*000e*/ 	.short	(.L_5 - .L_4)
	.align		4
.L_4:
        /*0010*/ 	.word	index@(triton_poi_fused__native_batch_norm_legit_no_training_relu_3)
        /*0014*/ 	.word	0x00000000


	//----- nvinfo : EIATTR_FRAME_SIZE
	.align		4
.L_5:
        /*0018*/ 	.byte	0x04, 0x11
        /*001a*/ 	.short	(.L_7 - .L_6)
	.align		4
.L_6:
        /*001c*/ 	.word	index@(triton_poi_fused__native_batch_norm_legit_no_training_relu_3)
        /*0020*/ 	.word	0x00000000


	//----- nvinfo : EIATTR_MIN_STACK_SIZE
	.align		4
.L_7:
        /*0024*/ 	.byte	0x04, 0x12
        /*0026*/ 	.short	(.L_9 - .L_8)
	.align		4
.L_8:
        /*0028*/ 	.word	index@(triton_poi_fused__native_batch_norm_legit_no_training_relu_3)
        /*002c*/ 	.word	0x00000000
.L_9:


//--------------------- .nv.info.triton_poi_fused__native_batch_norm_legit_no_training_relu_3 --------------------------
	.section	.nv.info.triton_poi_fused__native_batch_norm_legit_no_training_relu_3,"",@"SHT_CUDA_INFO"
	.sectionflags	@""
	.align	4


	//----- nvinfo : EIATTR_CUDA_API_VERSION
	.align		4
        /*0000*/ 	.byte	0x04, 0x37
        /*0002*/ 	.short	(.L_11 - .L_10)
.L_10:
        /*0004*/ 	.word	0x0000007c


	//----- nvinfo : EIATTR_KPARAM_INFO
	.align		4
.L_11:
        /*0008*/ 	.byte	0x04, 0x17
        /*000a*/ 	.short	(.L_13 - .L_12)
.L_12:
        /*000c*/ 	.word	0x00000000
        /*0010*/ 	.short	0x0007
        /*0012*/ 	.short	0x0034
        /*0014*/ 	.byte	0x00, 0xf0, 0x11, 0x00


	//----- nvinfo : EIATTR_KPARAM_INFO
	.align		4
.L_13:
        /*0018*/ 	.byte	0x04, 0x17
        /*001a*/ 	.short	(.L_15 - .L_14)
.L_14:
        /*001c*/ 	.word	0x00000000
        /*0020*/ 	.short	0x0006
        /*0022*/ 	.short	0x0030
        /*0024*/ 	.byte	0x00, 0xf0, 0x11, 0x00


	//----- nvinfo : EIATTR_KPARAM_INFO
	.align		4
.L_15:
        /*0028*/ 	.byte	0x04, 0x17
        /*002a*/ 	.short	(.L_17 - .L_16)
.L_16:
        /*002c*/ 	.word	0x00000000
        /*0030*/ 	.short	0x0005
        /*0032*/ 	.short	0x0028
        /*0034*/ 	.byte	0x00, 0xf4, 0x21, 0x00


	//----- nvinfo : EIATTR_KPARAM_INFO
	.align		4
.L_17:
        /*0038*/ 	.byte	0x04, 0x17
        /*003a*/ 	.short	(.L_19 - .L_18)
.L_18:
        /*003c*/ 	.word	0x00000000
        /*0040*/ 	.short	0x0004
        /*0042*/ 	.short	0x0020
        /*0044*/ 	.byte	0x00, 0xf4, 0x21, 0x00


	//----- nvinfo : EIATTR_KPARAM_INFO
	.align		4
.L_19:
        /*0048*/ 	.byte	0x04, 0x17
        /*004a*/ 	.short	(.L_21 - .L_20)
.L_20:
        /*004c*/ 	.word	0x00000000
        /*0050*/ 	.short	0x0003
        /*0052*/ 	.short	0x0018
        /*0054*/ 	.byte	0x00, 0xf4, 0x21, 0x00


	//----- nvinfo : EIATTR_KPARAM_INFO
	.align		4
.L_21:
        /*0058*/ 	.byte	0x04, 0x17
        /*005a*/ 	.short	(.L_23 - .L_22)
.L_22:
        /*005c*/ 	.word	0x00000000
        /*0060*/ 	.short	0x0002
        /*0062*/ 	.short	0x0010
        /*0064*/ 	.byte	0x00, 0xf4, 0x21, 0x00


	//----- nvinfo : EIATTR_KPARAM_INFO
	.align		4
.L_23:
        /*0068*/ 	.byte	0x04, 0x17
        /*006a*/ 	.short	(.L_25 - .L_24)
.L_24:
        /*006c*/ 	.word	0x00000000
        /*0070*/ 	.short	0x0001
        /*0072*/ 	.short	0x0008
        /*0074*/ 	.byte	0x00, 0xf4, 0x21, 0x00


	//----- nvinfo : EIATTR_KPARAM_INFO
	.align		4
.L_25:
        /*0078*/ 	.byte	0x04, 0x17
        /*007a*/ 	.short	(.L_27 - .L_26)
.L_26:
        /*007c*/ 	.word	0x00000000
        /*0080*/ 	.short	0x0000
        /*0082*/ 	.short	0x0000
        /*0084*/ 	.byte	0x00, 0xf4, 0x21, 0x00


	//----- nvinfo : EIATTR_SPARSE_MMA_MASK
	.align		4
.L_27:
        /*0088*/ 	.byte	0x03, 0x50
        /*008a*/ 	.short	0x0000


	//----- nvinfo : EIATTR_MAXREG_COUNT
	.align		4
        /*008c*/ 	.byte	0x03, 0x1b
        /*008e*/ 	.short	0x00ff


	//----- nvinfo : EIATTR_EXIT_INSTR_OFFSETS
	.align		4
        /*0090*/ 	.byte	0x04, 0x1c
        /*0092*/ 	.short	(.L_29 - .L_28)


	//   ....[0]....
.L_28:
        /*0094*/ 	.word	0x000009e0


	//   ....[1]....
        /*0098*/ 	.word	0x00000a00


	//----- nvinfo : EIATTR_REQNTID
	.align		4
.L_29:
        /*009c*/ 	.byte	0x04, 0x10
        /*009e*/ 	.short	(.L_31 - .L_30)
.L_30:
        /*00a0*/ 	.word	0x00000080
        /*00a4*/ 	.word	0x00000001
        /*00a8*/ 	.word	0x00000001


	//----- nvinfo : EIATTR_CBANK_PARAM_SIZE
	.align		4
.L_31:
        /*00ac*/ 	.byte	0x03, 0x19
        /*00ae*/ 	.short	0x0038


	//----- nvinfo : EIATTR_PARAM_CBANK
	.align		4
        /*00b0*/ 	.byte	0x04, 0x0a
        /*00b2*/ 	.short	(.L_33 - .L_32)
	.align		4
.L_32:
        /*00b4*/ 	.word	index@(.nv.constant0.triton_poi_fused__native_batch_norm_legit_no_training_relu_3)
        /*00b8*/ 	.short	0x0210
        /*00ba*/ 	.short	0x0038


	//----- nvinfo : EIATTR_SW_WAR
	.align		4
.L_33:
        /*00bc*/ 	.byte	0x04, 0x36
        /*00be*/ 	.short	(.L_35 - .L_34)
.L_34:
        /*00c0*/ 	.word	0x00000008
.L_35:


//--------------------- .nv.callgraph             --------------------------
	.section	.nv.callgraph,"",@"SHT_CUDA_CALLGRAPH"
	.align	4
	.sectionentsize	8
	.align		4
        /*0000*/ 	.word	0x00000000
	.align		4
        /*0004*/ 	.word	0xffffffff
	.align		4
        /*0008*/ 	.word	0x00000000
	.align		4
        /*000c*/ 	.word	0xfffffffe
	.align		4
        /*0010*/ 	.word	0x00000000
	.align		4
        /*0014*/ 	.word	0xfffffffd
	.align		4
        /*0018*/ 	.word	0x00000000
	.align		4
        /*001c*/ 	.word	0xfffffffc


//--------------------- .nv.constant4             --------------------------
	.section	.nv.constant4,"a",@progbits
	.align	8
	.align		8
.nv.constant4:
        /*0000*/ 	.dword	_$_str
	.align		8
        /*0008*/ 	.dword	_$_str_$_2


//--------------------- .text.triton_poi_fused__native_batch_norm_legit_no_training_relu_3 --------------------------
	.section	.text.triton_poi_fused__native_batch_norm_legit_no_training_relu_3,"ax",@progbits
	.align	128
        .global         triton_poi_fused__native_batch_norm_legit_no_training_relu_3
        .type           triton_poi_fused__native_batch_norm_legit_no_training_relu_3,@function
        .size           triton_poi_fused__native_batch_norm_legit_no_training_relu_3,(.L_x_1 - triton_poi_fused__native_batch_norm_legit_no_training_relu_3)
        .other          triton_poi_fused__native_batch_norm_legit_no_training_relu_3,@"STO_CUDA_ENTRY STV_DEFAULT"
triton_poi_fused__native_batch_norm_legit_no_training_relu_3:
.text.triton_poi_fused__native_batch_norm_legit_no_training_relu_3:
[----:B------:R-:W0:Y:S01]  /*0000*/  LDC R1, c[0x0][0x28] ;  /* 0x00000a00ff017b82 */ /* 0x000e220000000800 */
[----:B------:R-:W1:Y:S07]  /*0010*/  S2R R7, SR_CTAID.Y ;  /* 0x0000000000077919 */ /* 0x000e6e0000002600 */
[----:B------:R-:W2:Y:S01]  /*0020*/  LDC.64 R4, c[0x0][0x220] ;  /* 0x00008800ff047b82 */ /* 0x000ea20000000a00 */
[----:B------:R-:W-:Y:S01]  /*0030*/  HFMA2.MMA R0, -RZ, RZ, 0, 0 ;  /* 0x00000000ff007435 */ /* 0x000fe200000001ff */
[----:B------:R-:W-:Y:S01]  /*0040*/  ULDC.64 UR4, c[0x0][0x208] ;  /* 0x0000820000047ab9 */ /* 0x000fe20000000a00 */
[----:B------:R-:W3:Y:S05]  /*0050*/  S2R R6, SR_TID.X ;  /* 0x0000000000067919 */ /* 0x000eea0000002100 */
[----:B------:R-:W4:Y:S08]  /*0060*/  LDC.64 R14, c[0x0][0x218] ;  /* 0x00008600ff0e7b82 */ /* 0x000f300000000a00 */
[----:B------:R-:W5:Y:S08]  /*0070*/  LDC.64 R16, c[0x0][0x210] ;  /* 0x00008400ff107b82 */ /* 0x000f700000000a00 */
[----:B------:R-:W5:Y:S01]  /*0080*/  LDC.64 R8, c[0x0][0x228] ;  /* 0x00008a00ff087b82 */ /* 0x000f620000000a00 */
[C---:B-1----:R-:W-:Y:S01]  /*0090*/  IMAD.HI R28, R7.reuse, 0x2aaaaaab, RZ ;  /* 0x2aaaaaab071c7827 */ /* 0x042fe200078e02ff */
[----:B------:R-:W-:-:S04]  /*00a0*/  ISETP.GE.AND P0, PT, R7, 0x180, PT ;  /* 0x000001800700780c */ /* 0x000fc80003f06270 */
[----:B------:R-:W-:-:S04]  /*00b0*/  SHF.R.U32.HI R3, RZ, 0x1f, R28 ;  /* 0x0000001fff037819 */ /* 0x000fc8000001161c */
[----:B------:R-:W-:-:S05]  /*00c0*/  LEA.HI.SX32 R28, R28, R3, 0x1c ;  /* 0x000000031c1c7211 */ /* 0x000fca00078fe2ff */
[----:B------:R-:W-:-:S04]  /*00d0*/  IMAD R7, R28, -0x60, R7 ;  /* 0xffffffa01c077824 */ /* 0x000fc800078e0207 */
[C---:B--2---:R-:W-:Y:S01]  /*00e0*/  IMAD.WIDE R4, R7.reuse, 0x4, R4 ;  /* 0x0000000407047825 */ /* 0x044fe200078e0204 */
[----:B------:R-:W1:Y:S04]  /*00f0*/  S2R R3, SR_CTAID.X ;  /* 0x0000000000037919 */ /* 0x000e680000002500 */
[----:B------:R2:W5:Y:S01]  /*0100*/  @!P0 LDG.E.EL R0, desc[UR4][R4.64] ;  /* 0x0000000404008981 */ /* 0x000562000c2e1900 */
[----:B---3--:R-:W-:Y:S01]  /*0110*/  LOP3.LUT R6, R6, 0x7f, RZ, 0xc0, !PT ;  /* 0x0000007f06067812 */ /* 0x008fe200078ec0ff */
[----:B------:R-:W-:Y:S01]  /*0120*/  IMAD R27, R28, 0x16860, R7 ;  /* 0x000168601c1b7824 */ /* 0x000fe200078e0207 */
[----:B------:R-:W-:Y:S01]  /*0130*/  MOV R10, RZ ;  /* 0x000000ff000a7202 */ /* 0x000fe20000000f00 */
[----:B------:R-:W-:Y:S02]  /*0140*/  IMAD.MOV.U32 R23, RZ, RZ, RZ ;  /* 0x000000ffff177224 */ /* 0x000fe400078e00ff */
[----:B----4-:R-:W-:Y:S01]  /*0150*/  IMAD.WIDE R14, R7, 0x4, R14 ;  /* 0x00000004070e7825 */ /* 0x010fe200078e020e */
[----:B--2---:R-:W-:-:S04]  /*0160*/  HFMA2.MMA R4, -RZ, RZ, 0, 0 ;  /* 0x00000000ff047435 */ /* 0x004fc800000001ff */
[----:B------:R-:W2:Y:S01]  /*0170*/  @!P0 LDG.E.EL R23, desc[UR4][R14.64] ;  /* 0x000000040e178981 */ /* 0x000ea2000c2e1900 */
[----:B-1----:R-:W-:Y:S02]  /*0180*/  LEA R6, R3, R6, 0xa ;  /* 0x0000000603067211 */ /* 0x002fe400078e50ff */
[----:B------:R-:W1:Y:S02]  /*0190*/  LDC.64 R2, c[0x0][0x230] ;  /* 0x00008c00ff027b82 */ /* 0x000e640000000a00 */
[----:B------:R-:W-:Y:S01]  /*01a0*/  IADD3 R24, R6, 0x80, RZ ;  /* 0x0000008006187810 */ /* 0x000fe20007ffe0ff */
[C---:B------:R-:W-:Y:S01]  /*01b0*/  IMAD R27, R6.reuse, 0x60, R27 ;  /* 0x00000060061b7824 */ /* 0x040fe200078e021b */
[----:B------:R-:W-:Y:S02]  /*01c0*/  ISETP.LT.AND P1, PT, R6, 0x3c1, !P0 ;  /* 0x000003c10600780c */ /* 0x000fe40004721270 */
[----:B------:R-:W-:Y:S01]  /*01d0*/  ISETP.LT.AND P6, PT, R24, 0x3c1, !P0 ;  /* 0x000003c11800780c */ /* 0x000fe200047c1270 */
[----:B-----5:R-:W-:Y:S01]  /*01e0*/  IMAD.WIDE R20, R27, 0x4, R16 ;  /* 0x000000041b147825 */ /* 0x020fe200078e0210 */
[----:B------:R-:W-:-:S02]  /*01f0*/  IADD3 R13, R27, 0x3000, RZ ;  /* 0x000030001b0d7810 */ /* 0x000fc40007ffe0ff */
[----:B------:R-:W-:-:S03]  /*0200*/  P2R R5, PR, RZ, 0x2 ;  /* 0x00000002ff057803 */ /* 0x000fc60000000000 */
[----:B------:R-:W-:Y:S01]  /*0210*/  IMAD.WIDE R12, R13, 0x4, R16 ;  /* 0x000000040d0c7825 */ /* 0x000fe200078e0210 */
[----:B------:R-:W-:-:S03]  /*0220*/  P2R R25, PR, RZ, 0x40 ;  /* 0x00000040ff197803 */ /* 0x000fc60000000000 */
[----:B------:R-:W2:Y:S01]  /*0230*/  @P1 LDG.E.EL R4, desc[UR4][R20.64] ;  /* 0x0000000414041981 */ /* 0x000ea2000c2e1900 */
[----:B------:R-:W-:-:S03]  /*0240*/  IMAD.MOV.U32 R18, RZ, RZ, RZ ;  /* 0x000000ffff127224 */ /* 0x000fc600078e00ff */
[----:B------:R3:W4:Y:S01]  /*0250*/  @P6 LDG.E.EL R10, desc[UR4][R12.64] ;  /* 0x000000040c0a6981 */ /* 0x000722000c2e1900 */
[----:B------:R-:W-:Y:S02]  /*0260*/  ISETP.NE.AND P6, PT, R5, RZ, PT ;  /* 0x000000ff0500720c */ /* 0x000fe40003fc5270 */
[----:B------:R-:W-:Y:S01]  /*0270*/  MOV R5, RZ ;  /* 0x000000ff00057202 */ /* 0x000fe20000000f00 */
[----:B-1----:R-:W-:-:S05]  /*0280*/  IMAD.WIDE R2, R7, 0x4, R2 ;  /* 0x0000000407027825 */ /* 0x002fca00078e0202 */
[----:B------:R-:W5:Y:S01]  /*0290*/  @!P0 LDG.E.EL R5, desc[UR4][R2.64] ;  /* 0x0000000402058981 */ /* 0x000f62000c2e1900 */
[----:B0--3--:R-:W-:-:S05]  /*02a0*/  IMAD.WIDE R12, R7, 0x4, R8 ;  /* 0x00000004070c7825 */ /* 0x009fca00078e0208 */
[----:B------:R0:W5:Y:S01]  /*02b0*/  @!P0 LDG.E.EL R18, desc[UR4][R12.64] ;  /* 0x000000040c128981 */ /* 0x000162000c2e1900 */
[----:B------:R-:W-:Y:S01]  /*02c0*/  HFMA2.MMA R11, -RZ, RZ, 1.625, 0 ;  /* 0x3e800000ff0b7435 */ /* 0x000fe200000001ff */
[----:B------:R-:W-:-:S04]  /*02d0*/  IADD3 R9, R6, 0x100, RZ ;  /* 0x0000010006097810 */ /* 0x000fc80007ffe0ff */
[----:B------:R-:W-:Y:S01]  /*02e0*/  ISETP.LT.AND P5, PT, R9, 0x3c1, !P0 ;  /* 0x000003c10900780c */ /* 0x000fe200047a1270 */
[----:B------:R-:W-:Y:S01]  /*02f0*/  VIADD R15, R27, 0x6000 ;  /* 0x000060001b0f7836 */ /* 0x000fe20000000000 */
[----:B0-----:R-:W-:-:S03]  /*0300*/  IADD3 R12, R6, 0x180, RZ ;  /* 0x00000180060c7810 */ /* 0x001fc60007ffe0ff */
[----:B------:R-:W-:Y:S01]  /*0310*/  IMAD.WIDE R14, R15, 0x4, R16 ;  /* 0x000000040f0e7825 */ /* 0x000fe200078e0210 */
[----:B------:R-:W-:Y:S02]  /*0320*/  IADD3 R21, R27, 0x9000, RZ ;  /* 0x000090001b157810 */ /* 0x000fe40007ffe0ff */
[----:B------:R-:W-:-:S03]  /*0330*/  IADD3 R29, R27, 0xf000, RZ ;  /* 0x0000f0001b1d7810 */ /* 0x000fc60007ffe0ff */
[----:B------:R-:W-:Y:S01]  /*0340*/  IMAD.WIDE R20, R21, 0x4, R16 ;  /* 0x0000000415147825 */ /* 0x000fe200078e0210 */
[----:B------:R-:W-:-:S03]  /*0350*/  IADD3 R3, R6, 0x280, RZ ;  /* 0x0000028006037810 */ /* 0x000fc60007ffe0ff */
[----:B------:R-:W-:Y:S01]  /*0360*/  VIADD R22, R6, 0x380 ;  /* 0x0000038006167836 */ /* 0x000fe20000000000 */
[----:B------:R-:W-:Y:S01]  /*0370*/  ISETP.LT.AND P3, PT, R3, 0x3c1, !P0 ;  /* 0x000003c10300780c */ /* 0x000fe20004761270 */
[----:B------:R-:W-:-:S04]  /*0380*/  FADD R0, R0, 9.9999997473787516356e-06 ;  /* 0x3727c5ac00007421 */ /* 0x000fc80000000000 */
[----:B------:R-:W0:Y:S02]  /*0390*/  MUFU.SQRT R8, R0 ;  /* 0x0000000000087308 */ /* 0x000e240000002000 */
[C---:B0-----:R-:W-:Y:S02]  /*03a0*/  FSETP.GT.AND P1, PT, R8.reuse, 8.50705917302346158658e+37, PT ;  /* 0x7e8000000800780b */ /* 0x041fe40003f24000 */
[----:B------:R-:W-:-:S11]  /*03b0*/  FSETP.GEU.AND P2, PT, R8, 1.175494350822287508e-38, PT ;  /* 0x008000000800780b */ /* 0x000fd60003f4e000 */
[----:B------:R-:W-:-:S04]  /*03c0*/  @P1 FMUL R8, R8, 0.25 ;  /* 0x3e80000008081820 */ /* 0x000fc80000400000 */
[----:B------:R-:W-:-:S06]  /*03d0*/  @!P2 FMUL R8, R8, 16777216 ;  /* 0x4b8000000808a820 */ /* 0x000fcc0000400000 */
[----:B------:R-:W0:Y:S01]  /*03e0*/  MUFU.RCP R8, R8 ;  /* 0x0000000800087308 */ /* 0x000e220000001000 */
[----:B------:R-:W-:-:S05]  /*03f0*/  FSEL R13, R11, 1, P1 ;  /* 0x3f8000000b0d7808 */ /* 0x000fca0000800000 */
[----:B------:R-:W-:Y:S01]  /*0400*/  @!P2 FMUL R13, R13, 16777216 ;  /* 0x4b8000000d0da820 */ /* 0x000fe20000400000 */
[C---:B--2---:R-:W-:Y:S01]  /*0410*/  FADD R4, -R23.reuse, R4 ;  /* 0x0000000417047221 */ /* 0x044fe20000000100 */
[----:B----4-:R-:W-:Y:S02]  /*0420*/  FADD R10, -R23, R10 ;  /* 0x0000000a170a7221 */ /* 0x010fe40000000100 */
[----:B0-----:R-:W-:Y:S01]  /*0430*/  FMUL R13, R8, R13 ;  /* 0x0000000d080d7220 */ /* 0x001fe20000400000 */
[----:B------:R-:W-:-:S03]  /*0440*/  ISETP.LT.AND P2, PT, R12, 0x3c1, !P0 ;  /* 0x000003c10c00780c */ /* 0x000fc60004741270 */
[C---:B------:R-:W-:Y:S01]  /*0450*/  FMUL R4, R13.reuse, R4 ;  /* 0x000000040d047220 */ /* 0x040fe20000400000 */
[----:B------:R-:W-:Y:S01]  /*0460*/  FMUL R2, R13, R10 ;  /* 0x0000000a0d027220 */ /* 0x000fe20000400000 */
[----:B------:R-:W-:Y:S01]  /*0470*/  VIADD R10, R6, 0x200 ;  /* 0x00000200060a7836 */ /* 0x000fe20000000000 */
[----:B------:R-:W-:Y:S01]  /*0480*/  MOV R0, RZ ;  /* 0x000000ff00007202 */ /* 0x000fe20000000f00 */
[-CC-:B-----5:R-:W-:Y:S01]  /*0490*/  FFMA R4, R4, R18.reuse, R5.reuse ;  /* 0x0000001204047223 */ /* 0x1a0fe20000000005 */
[----:B------:R-:W-:Y:S01]  /*04a0*/  HFMA2.MMA R11, -RZ, RZ, 0, 0 ;  /* 0x00000000ff0b7435 */ /* 0x000fe200000001ff */
[----:B------:R-:W-:Y:S01]  /*04b0*/  FFMA R19, R2, R18, R5 ;  /* 0x0000001202137223 */ /* 0x000fe20000000005 */
[----:B------:R-:W-:Y:S02]  /*04c0*/  ISETP.LT.AND P4, PT, R10, 0x3c1, !P0 ;  /* 0x000003c10a00780c */ /* 0x000fe40004781270 */
[----:B------:R0:W2:Y:S01]  /*04d0*/  @P5 LDG.E.EL R0, desc[UR4][R14.64] ;  /* 0x000000040e005981 */ /* 0x0000a2000c2e1900 */
[----:B------:R-:W-:Y:S01]  /*04e0*/  FSETP.GEU.AND P1, PT, R4, RZ, PT ;  /* 0x000000ff0400720b */ /* 0x000fe20003f2e000 */
[----:B------:R-:W-:Y:S01]  /*04f0*/  IMAD.MOV.U32 R2, RZ, RZ, RZ ;  /* 0x000000ffff027224 */ /* 0x000fe200078e00ff */
[----:B------:R-:W-:-:S02]  /*0500*/  IADD3 R8, R6, 0x300, RZ ;  /* 0x0000030006087810 */ /* 0x000fc40007ffe0ff */
[----:B------:R-:W-:Y:S02]  /*0510*/  SEL R26, R4, RZ, P1 ;  /* 0x000000ff041a7207 */ /* 0x000fe40000800000 */
[C---:B------:R-:W-:Y:S01]  /*0520*/  FSETP.GEU.AND P1, PT, R19.reuse, RZ, PT ;  /* 0x000000ff1300720b */ /* 0x040fe20003f2e000 */
[----:B------:R1:W3:Y:S01]  /*0530*/  @P2 LDG.E.EL R11, desc[UR4][R20.64] ;  /* 0x00000004140b2981 */ /* 0x0002e2000c2e1900 */
[----:B0-----:R-:W-:Y:S02]  /*0540*/  IADD3 R15, R27, 0xc000, RZ ;  /* 0x0000c0001b0f7810 */ /* 0x001fe40007ffe0ff */
[----:B------:R-:W-:-:S03]  /*0550*/  SEL R19, R19, RZ, P1 ;  /* 0x000000ff13137207 */ /* 0x000fc60000800000 */
[----:B------:R-:W-:Y:S01]  /*0560*/  IMAD.WIDE R14, R15, 0x4, R16 ;  /* 0x000000040f0e7825 */ /* 0x000fe200078e0210 */
[----:B------:R-:W-:-:S03]  /*0570*/  ISETP.LT.AND P1, PT, R8, 0x3c1, !P0 ;  /* 0x000003c10800780c */ /* 0x000fc60004721270 */
[--C-:B-1----:R-:W-:Y:S01]  /*0580*/  IMAD.WIDE R20, R29, 0x4, R16.reuse ;  /* 0x000000041d147825 */ /* 0x102fe200078e0210 */
[----:B------:R-:W-:Y:S01]  /*0590*/  IADD3 R29, R27, 0x12000, RZ ;  /* 0x000120001b1d7810 */ /* 0x000fe20007ffe0ff */
[----:B------:R0:W4:Y:S01]  /*05a0*/  @P4 LDG.E.EL R2, desc[UR4][R14.64] ;  /* 0x000000040e024981 */ /* 0x000122000c2e1900 */
[----:B------:R-:W-:Y:S02]  /*05b0*/  ISETP.LT.AND P0, PT, R22, 0x3c1, !P0 ;  /* 0x000003c11600780c */ /* 0x000fe40004701270 */
[----:B------:R-:W-:Y:S02]  /*05c0*/  IADD3 R27, R27, 0x15000, RZ ;  /* 0x000150001b1b7810 */ /* 0x000fe40007ffe0ff */
[----:B------:R-:W-:Y:S01]  /*05d0*/  MOV R4, RZ ;  /* 0x000000ff00047202 */ /* 0x000fe20000000f00 */
[----:B0-----:R-:W-:Y:S01]  /*05e0*/  IMAD.WIDE R14, R29, 0x4, R16 ;  /* 0x000000041d0e7825 */ /* 0x001fe200078e0210 */
[----:B------:R-:W-:-:S04]  /*05f0*/  HFMA2.MMA R29, -RZ, RZ, 0, 0 ;  /* 0x00000000ff1d7435 */ /* 0x000fc800000001ff */
[----:B------:R0:W5:Y:S01]  /*0600*/  @P3 LDG.E.EL R4, desc[UR4][R20.64] ;  /* 0x0000000414043981 */ /* 0x000162000c2e1900 */
[----:B------:R-:W-:-:S04]  /*0610*/  IMAD.WIDE R16, R27, 0x4, R16 ;  /* 0x000000041b107825 */ /* 0x000fc800078e0210 */
[----:B------:R-:W-:Y:S01]  /*0620*/  IMAD.MOV.U32 R27, RZ, RZ, RZ ;  /* 0x000000ffff1b7224 */ /* 0x000fe200078e00ff */
[----:B------:R1:W5:Y:S01]  /*0630*/  @P1 LDG.E.EL R29, desc[UR4][R14.64] ;  /* 0x000000040e1d1981 */ /* 0x000362000c2e1900 */
[----:B0-----:R-:W0:Y:S04]  /*0640*/  LDC.64 R20, c[0x0][0x238] ;  /* 0x00008e00ff147b82 */ /* 0x001e280000000a00 */
[----:B------:R0:W5:Y:S01]  /*0650*/  @P0 LDG.E.EL R27, desc[UR4][R16.64] ;  /* 0x00000004101b0981 */ /* 0x000162000c2e1900 */
[----:B------:R-:W-:-:S04]  /*0660*/  IMAD R28, R28, 0xa0, R7 ;  /* 0x000000a01c1c7824 */ /* 0x000fc800078e0207 */
[----:B------:R-:W-:-:S05]  /*0670*/  IMAD R28, R28, 0x3c1, RZ ;  /* 0x000003c11c1c7824 */ /* 0x000fca00078e02ff */
[----:B------:R-:W-:-:S05]  /*0680*/  IADD3 R7, R6, R28, RZ ;  /* 0x0000001c06077210 */ /* 0x000fca0007ffe0ff */
[----:B0-----:R-:W-:-:S05]  /*0690*/  IMAD.WIDE R6, R7, 0x4, R20 ;  /* 0x0000000407067825 */ /* 0x001fca00078e0214 */
[----:B------:R0:W-:Y:S01]  /*06a0*/  @P6 STG.E desc[UR4][R6.64], R26 ;  /* 0x0000001a06006986 */ /* 0x0001e2000c101904 */
[----:B------:R-:W-:Y:S01]  /*06b0*/  ISETP.NE.AND P6, PT, R25, RZ, PT ;  /* 0x000000ff1900720c */ /* 0x000fe20003fc5270 */
[----:B------:R-:W-:Y:S01]  /*06c0*/  IMAD.IADD R25, R12, 0x1, R28 ;  /* 0x000000010c197824 */ /* 0x000fe200078e021c */
[----:B-1----:R-:W-:Y:S02]  /*06d0*/  IADD3 R15, R10, R28, RZ ;  /* 0x0000001c0a0f7210 */ /* 0x002fe40007ffe0ff */
[----:B------:R-:W-:Y:S02]  /*06e0*/  IADD3 R17, R8, R28, RZ ;  /* 0x0000001c08117210 */ /* 0x000fe40007ffe0ff */
[----:B0-----:R-:W-:Y:S02]  /*06f0*/  IADD3 R7, R24, R28, RZ ;  /* 0x0000001c18077210 */ /* 0x001fe40007ffe0ff */
[----:B------:R-:W-:-:S03]  /*0700*/  IADD3 R24, R9, R28, RZ ;  /* 0x0000001c09187210 */ /* 0x000fc60007ffe0ff */
[----:B------:R-:W-:-:S05]  /*0710*/  IMAD.WIDE R8, R7, 0x4, R20 ;  /* 0x0000000407087825 */ /* 0x000fca00078e0214 */
[----:B------:R0:W-:Y:S01]  /*0720*/  @P6 STG.E desc[UR4][R8.64], R19 ;  /* 0x0000001308006986 */ /* 0x0001e2000c101904 */
[----:B------:R-:W-:Y:S02]  /*0730*/  IADD3 R3, R3, R28, RZ ;  /* 0x0000001c03037210 */ /* 0x000fe40007ffe0ff */
[----:B------:R-:W-:Y:S01]  /*0740*/  IADD3 R22, R22, R28, RZ ;  /* 0x0000001c16167210 */ /* 0x000fe20007ffe0ff */
[----:B0-----:R-:W-:-:S04]  /*0750*/  IMAD.WIDE R8, R15, 0x4, R20 ;  /* 0x000000040f087825 */ /* 0x001fc800078e0214 */
[----:B--2---:R-:W-:-:S04]  /*0760*/  FADD R0, -R23, R0 ;  /* 0x0000000017007221 */ /* 0x004fc80000000100 */
[----:B------:R-:W-:Y:S01]  /*0770*/  FMUL R12, R13, R0 ;  /* 0x000000000d0c7220 */ /* 0x000fe20000400000 */
[----:B---3--:R-:W-:-:S03]  /*0780*/  FADD R10, -R23, R11 ;  /* 0x0000000b170a7221 */ /* 0x008fc60000000100 */
[----:B------:R-:W-:Y:S01]  /*0790*/  FFMA R11, R12, R18, R5 ;  /* 0x000000120c0b7223 */ /* 0x000fe20000000005 */
[----:B------:R-:W-:-:S04]  /*07a0*/  FMUL R14, R13, R10 ;  /* 0x0000000a0d0e7220 */ /* 0x000fc80000400000 */
[----:B------:R-:W-:Y:S01]  /*07b0*/  FSETP.GEU.AND P6, PT, R11, RZ, PT ;  /* 0x000000ff0b00720b */ /* 0x000fe20003fce000 */
[----:B----4-:R-:W-:-:S04]  /*07c0*/  FADD R2, -R23, R2 ;  /* 0x0000000217027221 */ /* 0x010fc80000000100 */
[----:B------:R-:W-:Y:S01]  /*07d0*/  FMUL R12, R13, R2 ;  /* 0x000000020d0c7220 */ /* 0x000fe20000400000 */
[----:B-----5:R-:W-:-:S04]  /*07e0*/  FADD R4, -R23, R4 ;  /* 0x0000000417047221 */ /* 0x020fc80000000100 */
[----:B------:R-:W-:Y:S01]  /*07f0*/  FMUL R2, R13, R4 ;  /* 0x000000040d027220 */ /* 0x000fe20000400000 */
[C---:B------:R-:W-:Y:S01]  /*0800*/  FADD R0, -R23.reuse, R29 ;  /* 0x0000001d17007221 */ /* 0x040fe20000000100 */
[----:B------:R-:W-:-:S03]  /*0810*/  FADD R6, -R23, R27 ;  /* 0x0000001b17067221 */ /* 0x000fc60000000100 */
[----:B------:R-:W-:Y:S01]  /*0820*/  FMUL R10, R13, R0 ;  /* 0x000000000d0a7220 */ /* 0x000fe20000400000 */
[----:B------:R-:W-:Y:S01]  /*0830*/  SEL R23, R11, RZ, P6 ;  /* 0x000000ff0b177207 */ /* 0x000fe20003000000 */
[----:B------:R-:W-:Y:S01]  /*0840*/  FMUL R4, R13, R6 ;  /* 0x000000060d047220 */ /* 0x000fe20000400000 */
[----:B------:R-:W-:-:S04]  /*0850*/  IMAD.WIDE R6, R24, 0x4, R20 ;  /* 0x0000000418067825 */ /* 0x000fc800078e0214 */
[-CC-:B------:R-:W-:Y:S01]  /*0860*/  FFMA R0, R14, R18.reuse, R5.reuse ;  /* 0x000000120e007223 */ /* 0x180fe20000000005 */
[-CC-:B------:R-:W-:Y:S01]  /*0870*/  FFMA R11, R12, R18.reuse, R5.reuse ;  /* 0x000000120c0b7223 */ /* 0x180fe20000000005 */
[-CC-:B------:R-:W-:Y:S01]  /*0880*/  FFMA R2, R2, R18.reuse, R5.reuse ;  /* 0x0000001202027223 */ /* 0x180fe20000000005 */
[----:B------:R0:W-:Y:S02]  /*0890*/  @P5 STG.E desc[UR4][R6.64], R23 ;  /* 0x0000001706005986 */ /* 0x0001e4000c101904 */
[----:B------:R-:W-:Y:S01]  /*08a0*/  FSETP.GEU.AND P5, PT, R0, RZ, PT ;  /* 0x000000ff0000720b */ /* 0x000fe20003fae000 */
[----:B------:R-:W-:Y:S01]  /*08b0*/  FFMA R10, R10, R18, R5 ;  /* 0x000000120a0a7223 */ /* 0x000fe20000000005 */
[----:B------:R-:W-:Y:S01]  /*08c0*/  FSETP.GEU.AND P6, PT, R11, RZ, PT ;  /* 0x000000ff0b00720b */ /* 0x000fe20003fce000 */
[----:B------:R-:W-:Y:S01]  /*08d0*/  IMAD.WIDE R12, R3, 0x4, R20 ;  /* 0x00000004030c7825 */ /* 0x000fe200078e0214 */
[----:B------:R-:W-:-:S03]  /*08e0*/  SEL R3, R0, RZ, P5 ;  /* 0x000000ff00037207 */ /* 0x000fc60002800000 */
[----:B------:R-:W-:Y:S01]  /*08f0*/  FFMA R18, R4, R18, R5 ;  /* 0x0000001204127223 */ /* 0x000fe20000000005 */
[----:B------:R-:W-:Y:S02]  /*0900*/  FSETP.GEU.AND P5, PT, R2, RZ, PT ;  /* 0x000000ff0200720b */ /* 0x000fe40003fae000 */
[----:B------:R-:W-:Y:S01]  /*0910*/  SEL R11, R11, RZ, P6 ;  /* 0x000000ff0b0b7207 */ /* 0x000fe20003000000 */
[--C-:B------:R-:W-:Y:S01]  /*0920*/  IMAD.WIDE R4, R25, 0x4, R20.reuse ;  /* 0x0000000419047825 */ /* 0x100fe200078e0214 */
[----:B------:R-:W-:Y:S02]  /*0930*/  FSETP.GEU.AND P6, PT, R10, RZ, PT ;  /* 0x000000ff0a00720b */ /* 0x000fe40003fce000 */
[----:B0-----:R-:W-:Y:S01]  /*0940*/  SEL R7, R2, RZ, P5 ;  /* 0x000000ff02077207 */ /* 0x001fe20002800000 */
[----:B------:R-:W-:Y:S01]  /*0950*/  IMAD.WIDE R14, R17, 0x4, R20 ;  /* 0x00000004110e7825 */ /* 0x000fe200078e0214 */
[----:B------:R-:W-:Y:S01]  /*0960*/  SEL R17, R10, RZ, P6 ;  /* 0x000000ff0a117207 */ /* 0x000fe20003000000 */
[----:B------:R0:W-:Y:S01]  /*0970*/  @P2 STG.E desc[UR4][R4.64], R3 ;  /* 0x0000000304002986 */ /* 0x0001e2000c101904 */
[----:B------:R-:W-:-:S03]  /*0980*/  FSETP.GEU.AND P5, PT, R18, RZ, PT ;  /* 0x000000ff1200720b */ /* 0x000fc60003fae000 */
[----:B------:R0:W-:Y:S04]  /*0990*/  @P4 STG.E desc[UR4][R8.64], R11 ;  /* 0x0000000b08004986 */ /* 0x0001e8000c101904 */
[----:B------:R0:W-:Y:S01]  /*09a0*/  @P3 STG.E desc[UR4][R12.64], R7 ;  /* 0x000000070c003986 */ /* 0x0001e2000c101904 */
[----:B------:R-:W-:-:S03]  /*09b0*/  IMAD.WIDE R22, R22, 0x4, R20 ;  /* 0x0000000416167825 */ /* 0x000fc600078e0214 */
[----:B------:R0:W-:Y:S01]  /*09c0*/  @P1 STG.E desc[UR4][R14.64], R17 ;  /* 0x000000110e001986 */ /* 0x0001e2000c101904 */
[----:B------:R-:W-:Y:S01]  /*09d0*/  SEL R19, R18, RZ, P5 ;  /* 0x000000ff12137207 */ /* 0x000fe20002800000 */
[----:B0-----:R-:W-:Y:S06]  /*09e0*/  @!P0 EXIT ;  /* 0x000000000000894d */ /* 0x001fec0003800000 */
[----:B------:R-:W-:Y:S01]  /*09f0*/  STG.E desc[UR4][R22.64], R19 ;  /* 0x0000001316007986 */ /* 0x000fe2000c101904 */
[----:B------:R-:W-:Y:S05]  /*0a00*/  EXIT ;  /* 0x000000000000794d */ /* 0x000fea0003800000 */
.L_x_0:
[----:B------:R-:W-:-:S00]  /*0a10*/  BRA `(.L_x_0) ;  /* 0xfffffffc00fc7947 */ /* 0x000fc0000383ffff */
[----:B------:R-:W-:-:S00]  /*0a20*/  NOP ;  /* 0x0000000000007918 */ /* 0x000fc00000000000 */
        /* <DEDUP_REMOVED lines=13> */
.L_x_1:


//--------------------- .nv.global.init           --------------------------
	.section	.nv.global.init,"aw",@progbits
.nv.global.init:
	.type		_$_str,@object
	.size		_$_str,(_$_str_$_2 - _$_str)
_$_str:
        /*0000*/ 	.byte	0x5f, 0x5f, 0x43, 0x55, 0x44, 0x41, 0x5f, 0x46, 0x54, 0x5a, 0x00
	.type		_$_str_$_2,@object
	.size		_$_str_$_2,(.L_1 - _$_str_$_2)
_$_str_$_2:
        /*000b*/ 	.byte	0x5f, 0x5f, 0x43, 0x55, 0x44, 0x41, 0x5f, 0x50, 0x52, 0x45, 0x43, 0x5f, 0x53, 0x51, 0x52, 0x54
        /*001b*/ 	.byte	0x00
.L_1:


//--------------------- .nv.constant0.triton_poi_fused__native_batch_norm_legit_no_training_relu_3 --------------------------
	.section	.nv.constant0.triton_poi_fused__native_batch_norm_legit_no_training_relu_3,"a",@progbits
	.sectionflags	@""
	.align	4
.nv.constant0.triton_poi_fused__native_batch_norm_legit_no_training_relu_3:
	.zero		584
